//
// Generated by NVIDIA NVVM Compiler
//
// Compiler Build ID: CL-36424714
// Cuda compilation tools, release 13.0, V13.0.88
// Based on NVVM 20.0.0
//

.version 9.0
.target sm_100
.address_size 64

	// .globl	_Z19mma_m16n8k32_kernelI13__nv_fp8_e5m2S0_EvPKhS2_Pfi
.extern .shared .align 16 .b8 smem[];

.visible .entry _Z19mma_m16n8k32_kernelI13__nv_fp8_e5m2S0_EvPKhS2_Pfi(
	.param .u64 .ptr .align 1 _Z19mma_m16n8k32_kernelI13__nv_fp8_e5m2S0_EvPKhS2_Pfi_param_0,
	.param .u64 .ptr .align 1 _Z19mma_m16n8k32_kernelI13__nv_fp8_e5m2S0_EvPKhS2_Pfi_param_1,
	.param .u64 .ptr .align 1 _Z19mma_m16n8k32_kernelI13__nv_fp8_e5m2S0_EvPKhS2_Pfi_param_2,
	.param .u32 _Z19mma_m16n8k32_kernelI13__nv_fp8_e5m2S0_EvPKhS2_Pfi_param_3
)
{
	.reg .pred 	%p<13>;
	.reg .b16 	%rs<7>;
	.reg .b32 	%r<67>;
	.reg .b32 	%f<10>;
	.reg .b64 	%rd<12>;

	ld.param.u64 	%rd1, [_Z19mma_m16n8k32_kernelI13__nv_fp8_e5m2S0_EvPKhS2_Pfi_param_0];
	ld.param.u64 	%rd2, [_Z19mma_m16n8k32_kernelI13__nv_fp8_e5m2S0_EvPKhS2_Pfi_param_1];
	ld.param.u64 	%rd3, [_Z19mma_m16n8k32_kernelI13__nv_fp8_e5m2S0_EvPKhS2_Pfi_param_2];
	ld.param.u32 	%r25, [_Z19mma_m16n8k32_kernelI13__nv_fp8_e5m2S0_EvPKhS2_Pfi_param_3];
	mov.u32 	%r1, %ctaid.x;
	setp.ge.s32 	%p1, %r1, %r25;
	@%p1 bra 	$L__BB0_19;
	mov.u32 	%r2, %tid.x;
	setp.gt.u32 	%p2, %r2, 767;
	@%p2 bra 	$L__BB0_15;
	max.u32 	%r26, %r2, 736;
	sub.s32 	%r27, %r26, %r2;
	add.s32 	%r28, %r27, 31;
	shr.u32 	%r29, %r28, 5;
	add.s32 	%r3, %r29, 1;
	and.b32  	%r4, %r3, 15;
	setp.lt.u32 	%p3, %r28, 480;
	mov.u32 	%r63, %r2;
	@%p3 bra 	$L__BB0_6;
	add.s32 	%r61, %r2, 256;
	and.b32  	%r30, %r3, 268435440;
	neg.s32 	%r60, %r30;
$L__BB0_4:
	.pragma "nounroll";
	mov.u32 	%r31, smem;
	add.s32 	%r32, %r31, %r61;
	mov.b16 	%rs1, 0;
	st.shared.u8 	[%r32+-256], %rs1;
	st.shared.u8 	[%r32+-224], %rs1;
	st.shared.u8 	[%r32+-192], %rs1;
	st.shared.u8 	[%r32+-160], %rs1;
	st.shared.u8 	[%r32+-128], %rs1;
	st.shared.u8 	[%r32+-96], %rs1;
	st.shared.u8 	[%r32+-64], %rs1;
	st.shared.u8 	[%r32+-32], %rs1;
	st.shared.u8 	[%r32], %rs1;
	st.shared.u8 	[%r32+32], %rs1;
	st.shared.u8 	[%r32+64], %rs1;
	st.shared.u8 	[%r32+96], %rs1;
	st.shared.u8 	[%r32+128], %rs1;
	st.shared.u8 	[%r32+160], %rs1;
	st.shared.u8 	[%r32+192], %rs1;
	st.shared.u8 	[%r32+224], %rs1;
	add.s32 	%r61, %r61, 512;
	add.s32 	%r60, %r60, 16;
	setp.ne.s32 	%p4, %r60, 0;
	@%p4 bra 	$L__BB0_4;
	add.s32 	%r63, %r61, -256;
$L__BB0_6:
	setp.eq.s32 	%p5, %r4, 0;
	@%p5 bra 	$L__BB0_15;
	and.b32  	%r13, %r3, 7;
	setp.lt.u32 	%p6, %r4, 8;
	@%p6 bra 	$L__BB0_9;
	mov.u32 	%r33, smem;
	add.s32 	%r34, %r33, %r63;
	mov.b16 	%rs2, 0;
	st.shared.u8 	[%r34], %rs2;
	st.shared.u8 	[%r34+32], %rs2;
	st.shared.u8 	[%r34+64], %rs2;
	st.shared.u8 	[%r34+96], %rs2;
	st.shared.u8 	[%r34+128], %rs2;
	st.shared.u8 	[%r34+160], %rs2;
	st.shared.u8 	[%r34+192], %rs2;
	st.shared.u8 	[%r34+224], %rs2;
	add.s32 	%r63, %r63, 256;
$L__BB0_9:
	setp.eq.s32 	%p7, %r13, 0;
	@%p7 bra 	$L__BB0_15;
	and.b32  	%r16, %r3, 3;
	setp.lt.u32 	%p8, %r13, 4;
	@%p8 bra 	$L__BB0_12;
	mov.u32 	%r35, smem;
	add.s32 	%r36, %r35, %r63;
	mov.b16 	%rs3, 0;
	st.shared.u8 	[%r36], %rs3;
	st.shared.u8 	[%r36+32], %rs3;
	st.shared.u8 	[%r36+64], %rs3;
	st.shared.u8 	[%r36+96], %rs3;
	add.s32 	%r63, %r63, 128;
$L__BB0_12:
	setp.eq.s32 	%p9, %r16, 0;
	@%p9 bra 	$L__BB0_15;
	mov.u32 	%r37, smem;
	add.s32 	%r66, %r37, %r63;
	neg.s32 	%r65, %r16;
$L__BB0_14:
	.pragma "nounroll";
	mov.b16 	%rs4, 0;
	st.shared.u8 	[%r66], %rs4;
	add.s32 	%r66, %r66, 32;
	add.s32 	%r65, %r65, 1;
	setp.ne.s32 	%p10, %r65, 0;
	@%p10 bra 	$L__BB0_14;
$L__BB0_15:
	bar.sync 	0;
	setp.gt.u32 	%p11, %r2, 31;
	@%p11 bra 	$L__BB0_17;
	shl.b32 	%r38, %r1, 5;
	add.s32 	%r39, %r38, %r2;
	cvt.u64.u32 	%rd4, %r39;
	cvta.to.global.u64 	%rd5, %rd1;
	add.s64 	%rd6, %rd5, %rd4;
	ld.global.u8 	%rs5, [%rd6];
	mov.u32 	%r40, smem;
	add.s32 	%r41, %r40, %r2;
	st.shared.u8 	[%r41], %rs5;
	cvta.to.global.u64 	%rd7, %rd2;
	add.s64 	%rd8, %rd7, %rd4;
	ld.global.u8 	%rs6, [%rd8];
	st.shared.u8 	[%r41+512], %rs6;
$L__BB0_17:
	bar.sync 	0;
	shl.b32 	%r56, %r2, 4;
	mov.u32 	%r57, smem;
	add.s32 	%r46, %r56, %r57;
	// begin inline asm
	ldmatrix.sync.aligned.m8n8.x4.shared.b16 {%r42, %r43, %r44, %r45}, [%r46];

	// end inline asm
	shl.b32 	%r58, %r2, 3;
	add.s32 	%r59, %r57, %r58;
	add.s32 	%r49, %r59, 512;
	// begin inline asm
	ldmatrix.sync.aligned.m8n8.x2.shared.b16 {%r47, %r48}, [%r49];

	// end inline asm
	mov.f32 	%f9, 0f00000000;
	// begin inline asm
	mma.sync.aligned.m16n8k32.row.col.f32.e5m2.e5m2.f32 {%f2, %f3, %f4, %f5}, {%r42, %r43, %r44, %r45}, {%r47, %r48}, {%f9, %f9, %f9, %f9};

	// end inline asm
	setp.ne.s32 	%p12, %r2, 0;
	@%p12 bra 	$L__BB0_19;
	cvta.to.global.u64 	%rd9, %rd3;
	mul.wide.u32 	%rd10, %r1, 4;
	add.s64 	%rd11, %rd9, %rd10;
	st.global.f32 	[%rd11], %f2;
$L__BB0_19:
	ret;

}
	// .globl	_Z19mma_m16n8k32_kernelI13__nv_fp8_e4m3S0_EvPKhS2_Pfi
.visible .entry _Z19mma_m16n8k32_kernelI13__nv_fp8_e4m3S0_EvPKhS2_Pfi(
	.param .u64 .ptr .align 1 _Z19mma_m16n8k32_kernelI13__nv_fp8_e4m3S0_EvPKhS2_Pfi_param_0,
	.param .u64 .ptr .align 1 _Z19mma_m16n8k32_kernelI13__nv_fp8_e4m3S0_EvPKhS2_Pfi_param_1,
	.param .u64 .ptr .align 1 _Z19mma_m16n8k32_kernelI13__nv_fp8_e4m3S0_EvPKhS2_Pfi_param_2,
	.param .u32 _Z19mma_m16n8k32_kernelI13__nv_fp8_e4m3S0_EvPKhS2_Pfi_param_3
)
{
	.reg .pred 	%p<13>;
	.reg .b16 	%rs<7>;
	.reg .b32 	%r<67>;
	.reg .b32 	%f<10>;
	.reg .b64 	%rd<12>;

	ld.param.u64 	%rd1, [_Z19mma_m16n8k32_kernelI13__nv_fp8_e4m3S0_EvPKhS2_Pfi_param_0];
	ld.param.u64 	%rd2, [_Z19mma_m16n8k32_kernelI13__nv_fp8_e4m3S0_EvPKhS2_Pfi_param_1];
	ld.param.u64 	%rd3, [_Z19mma_m16n8k32_kernelI13__nv_fp8_e4m3S0_EvPKhS2_Pfi_param_2];
	ld.param.u32 	%r25, [_Z19mma_m16n8k32_kernelI13__nv_fp8_e4m3S0_EvPKhS2_Pfi_param_3];
	mov.u32 	%r1, %ctaid.x;
	setp.ge.s32 	%p1, %r1, %r25;
	@%p1 bra 	$L__BB1_19;
	mov.u32 	%r2, %tid.x;
	setp.gt.u32 	%p2, %r2, 767;
	@%p2 bra 	$L__BB1_15;
	max.u32 	%r26, %r2, 736;
	sub.s32 	%r27, %r26, %r2;
	add.s32 	%r28, %r27, 31;
	shr.u32 	%r29, %r28, 5;
	add.s32 	%r3, %r29, 1;
	and.b32  	%r4, %r3, 15;
	setp.lt.u32 	%p3, %r28, 480;
	mov.u32 	%r63, %r2;
	@%p3 bra 	$L__BB1_6;
	add.s32 	%r61, %r2, 256;
	and.b32  	%r30, %r3, 268435440;
	neg.s32 	%r60, %r30;
$L__BB1_4:
	.pragma "nounroll";
	mov.u32 	%r31, smem;
	add.s32 	%r32, %r31, %r61;
	mov.b16 	%rs1, 0;
	st.shared.u8 	[%r32+-256], %rs1;
	st.shared.u8 	[%r32+-224], %rs1;
	st.shared.u8 	[%r32+-192], %rs1;
	st.shared.u8 	[%r32+-160], %rs1;
	st.shared.u8 	[%r32+-128], %rs1;
	st.shared.u8 	[%r32+-96], %rs1;
	st.shared.u8 	[%r32+-64], %rs1;
	st.shared.u8 	[%r32+-32], %rs1;
	st.shared.u8 	[%r32], %rs1;
	st.shared.u8 	[%r32+32], %rs1;
	st.shared.u8 	[%r32+64], %rs1;
	st.shared.u8 	[%r32+96], %rs1;
	st.shared.u8 	[%r32+128], %rs1;
	st.shared.u8 	[%r32+160], %rs1;
	st.shared.u8 	[%r32+192], %rs1;
	st.shared.u8 	[%r32+224], %rs1;
	add.s32 	%r61, %r61, 512;
	add.s32 	%r60, %r60, 16;
	setp.ne.s32 	%p4, %r60, 0;
	@%p4 bra 	$L__BB1_4;
	add.s32 	%r63, %r61, -256;
$L__BB1_6:
	setp.eq.s32 	%p5, %r4, 0;
	@%p5 bra 	$L__BB1_15;
	and.b32  	%r13, %r3, 7;
	setp.lt.u32 	%p6, %r4, 8;
	@%p6 bra 	$L__BB1_9;
	mov.u32 	%r33, smem;
	add.s32 	%r34, %r33, %r63;
	mov.b16 	%rs2, 0;
	st.shared.u8 	[%r34], %rs2;
	st.shared.u8 	[%r34+32], %rs2;
	st.shared.u8 	[%r34+64], %rs2;
	st.shared.u8 	[%r34+96], %rs2;
	st.shared.u8 	[%r34+128], %rs2;
	st.shared.u8 	[%r34+160], %rs2;
	st.shared.u8 	[%r34+192], %rs2;
	st.shared.u8 	[%r34+224], %rs2;
	add.s32 	%r63, %r63, 256;
$L__BB1_9:
	setp.eq.s32 	%p7, %r13, 0;
	@%p7 bra 	$L__BB1_15;
	and.b32  	%r16, %r3, 3;
	setp.lt.u32 	%p8, %r13, 4;
	@%p8 bra 	$L__BB1_12;
	mov.u32 	%r35, smem;
	add.s32 	%r36, %r35, %r63;
	mov.b16 	%rs3, 0;
	st.shared.u8 	[%r36], %rs3;
	st.shared.u8 	[%r36+32], %rs3;
	st.shared.u8 	[%r36+64], %rs3;
	st.shared.u8 	[%r36+96], %rs3;
	add.s32 	%r63, %r63, 128;
$L__BB1_12:
	setp.eq.s32 	%p9, %r16, 0;
	@%p9 bra 	$L__BB1_15;
	mov.u32 	%r37, smem;
	add.s32 	%r66, %r37, %r63;
	neg.s32 	%r65, %r16;
$L__BB1_14:
	.pragma "nounroll";
	mov.b16 	%rs4, 0;
	st.shared.u8 	[%r66], %rs4;
	add.s32 	%r66, %r66, 32;
	add.s32 	%r65, %r65, 1;
	setp.ne.s32 	%p10, %r65, 0;
	@%p10 bra 	$L__BB1_14;
$L__BB1_15:
	bar.sync 	0;
	setp.gt.u32 	%p11, %r2, 31;
	@%p11 bra 	$L__BB1_17;
	shl.b32 	%r38, %r1, 5;
	add.s32 	%r39, %r38, %r2;
	cvt.u64.u32 	%rd4, %r39;
	cvta.to.global.u64 	%rd5, %rd1;
	add.s64 	%rd6, %rd5, %rd4;
	ld.global.u8 	%rs5, [%rd6];
	mov.u32 	%r40, smem;
	add.s32 	%r41, %r40, %r2;
	st.shared.u8 	[%r41], %rs5;
	cvta.to.global.u64 	%rd7, %rd2;
	add.s64 	%rd8, %rd7, %rd4;
	ld.global.u8 	%rs6, [%rd8];
	st.shared.u8 	[%r41+512], %rs6;
$L__BB1_17:
	bar.sync 	0;
	shl.b32 	%r56, %r2, 4;
	mov.u32 	%r57, smem;
	add.s32 	%r46, %r56, %r57;
	// begin inline asm
	ldmatrix.sync.aligned.m8n8.x4.shared.b16 {%r42, %r43, %r44, %r45}, [%r46];

	// end inline asm
	shl.b32 	%r58, %r2, 3;
	add.s32 	%r59, %r57, %r58;
	add.s32 	%r49, %r59, 512;
	// begin inline asm
	ldmatrix.sync.aligned.m8n8.x2.shared.b16 {%r47, %r48}, [%r49];

	// end inline asm
	mov.f32 	%f9, 0f00000000;
	// begin inline asm
	mma.sync.aligned.m16n8k32.row.col.f32.e4m3.e4m3.f32 {%f2, %f3, %f4, %f5}, {%r42, %r43, %r44, %r45}, {%r47, %r48}, {%f9, %f9, %f9, %f9};

	// end inline asm
	setp.ne.s32 	%p12, %r2, 0;
	@%p12 bra 	$L__BB1_19;
	cvta.to.global.u64 	%rd9, %rd3;
	mul.wide.u32 	%rd10, %r1, 4;
	add.s64 	%rd11, %rd9, %rd10;
	st.global.f32 	[%rd11], %f2;
$L__BB1_19:
	ret;

}


// ===== COMPILED SASS (sm_100) =====

	.target	sm_100

	.elftype	@"ET_EXEC"


//--------------------- .note.nv.tkinfo           --------------------------
	.section	.note.nv.tkinfo,"",@"SHT_NOTE"
	.sectionflags	@"SHF_NOTE_NV_TKINFO"
	.tkinfo
        /*0018*/ 	.word	0x00000002
        /*0030*/ 	.string	""
        /*0030*/ 	.string	"ptxas"
        /*0030*/ 	.string	"Cuda compilation tools, release 13.0, V13.0.88"
        /*0030*/ 	.string	"Build cuda_13.0.r13.0/compiler.36424714_0"
        /*0030*/ 	.string	"-arch sm_100 -m 64 "



//--------------------- .note.nv.cuinfo           --------------------------
	.section	.note.nv.cuinfo,"",@"SHT_NOTE"
	.sectionflags	@"SHF_NOTE_NV_CUINFO"
        /*0018*/ 	.short	0x0002
        /*001a*/ 	.short	0x0064
        /*001c*/ 	.short	0x0082
	.zero		2


//--------------------- .nv.info                  --------------------------
	.section	.nv.info,"",@"SHT_CUDA_INFO"
	.align	4


	//----- nvinfo : EIATTR_REGCOUNT
	.align		4
        /*0000*/ 	.byte	0x04, 0x2f
        /*0002*/ 	.short	(.L_1 - .L_0)
	.align		4
.L_0:
        /*0004*/ 	.word	index@(_Z19mma_m16n8k32_kernelI13__nv_fp8_e5m2S0_EvPKhS2_Pfi)
        /*0008*/ 	.word	0x00000014


	//----- nvinfo : EIATTR_FRAME_SIZE
	.align		4
.L_1:
        /*000c*/ 	.byte	0x04, 0x11
        /*000e*/ 	.short	(.L_3 - .L_2)
	.align		4
.L_2:
        /*0010*/ 	.word	index@(_Z19mma_m16n8k32_kernelI13__nv_fp8_e5m2S0_EvPKhS2_Pfi)
        /*0014*/ 	.word	0x00000000


	//----- nvinfo : EIATTR_REGCOUNT
	.align		4
.L_3:
        /*0018*/ 	.byte	0x04, 0x2f
        /*001a*/ 	.short	(.L_5 - .L_4)
	.align		4
.L_4:
        /*001c*/ 	.word	index@(_Z19mma_m16n8k32_kernelI13__nv_fp8_e4m3S0_EvPKhS2_Pfi)
        /*0020*/ 	.word	0x00000014


	//----- nvinfo : EIATTR_FRAME_SIZE
	.align		4
.L_5:
        /*0024*/ 	.byte	0x04, 0x11
        /*0026*/ 	.short	(.L_7 - .L_6)
	.align		4
.L_6:
        /*0028*/ 	.word	index@(_Z19mma_m16n8k32_kernelI13__nv_fp8_e4m3S0_EvPKhS2_Pfi)
        /*002c*/ 	.word	0x00000000


	//----- nvinfo : EIATTR_MIN_STACK_SIZE
	.align		4
.L_7:
        /*0030*/ 	.byte	0x04, 0x12
        /*0032*/ 	.short	(.L_9 - .L_8)
	.align		4
.L_8:
        /*0034*/ 	.word	index@(_Z19mma_m16n8k32_kernelI13__nv_fp8_e4m3S0_EvPKhS2_Pfi)
        /*0038*/ 	.word	0x00000000


	//----- nvinfo : EIATTR_MIN_STACK_SIZE
	.align		4
.L_9:
        /*003c*/ 	.byte	0x04, 0x12
        /*003e*/ 	.short	(.L_11 - .L_10)
	.align		4
.L_10:
        /*0040*/ 	.word	index@(_Z19mma_m16n8k32_kernelI13__nv_fp8_e5m2S0_EvPKhS2_Pfi)
        /*0044*/ 	.word	0x00000000
.L_11:


//--------------------- .nv.compat                --------------------------
	.section	.nv.compat,"",@"SHT_CUDA_COMPAT_INFO"
	.align	4
        /*0000*/ 	.byte	0x02, 0x09, 0x00, 0x00, 0x02, 0x02, 0x02, 0x00, 0x02, 0x05, 0x05, 0x00, 0x03, 0x07, 0x01, 0x01
        /*0010*/ 	.byte	0x02, 0x03, 0x00, 0x00, 0x02, 0x06, 0x01, 0x00, 0x04, 0x0b, 0x08, 0x00, 0x09, 0x00, 0x00, 0x00
        /*0020*/ 	.byte	0x00, 0x00, 0x00, 0x00


//--------------------- .nv.info._Z19mma_m16n8k32_kernelI13__nv_fp8_e4m3S0_EvPKhS2_Pfi --------------------------
	.section	.nv.info._Z19mma_m16n8k32_kernelI13__nv_fp8_e4m3S0_EvPKhS2_Pfi,"",@"SHT_CUDA_INFO"
	.sectionflags	@""
	.align	4


	//----- nvinfo : EIATTR_CUDA_API_VERSION
	.align		4
        /*0000*/ 	.byte	0x04, 0x37
        /*0002*/ 	.short	(.L_13 - .L_12)
.L_12:
        /*0004*/ 	.word	0x00000082


	//----- nvinfo : EIATTR_KPARAM_INFO
	.align		4
.L_13:
        /*0008*/ 	.byte	0x04, 0x17
        /*000a*/ 	.short	(.L_15 - .L_14)
.L_14:
        /*000c*/ 	.word	0x00000000
        /*0010*/ 	.short	0x0003
        /*0012*/ 	.short	0x0018
        /*0014*/ 	.byte	0x00, 0xf0, 0x11, 0x00


	//----- nvinfo : EIATTR_KPARAM_INFO
	.align		4
.L_15:
        /*0018*/ 	.byte	0x04, 0x17
        /*001a*/ 	.short	(.L_17 - .L_16)
.L_16:
        /*001c*/ 	.word	0x00000000
        /*0020*/ 	.short	0x0002
        /*0022*/ 	.short	0x0010
        /*0024*/ 	.byte	0x00, 0xf5, 0x21, 0x00


	//----- nvinfo : EIATTR_KPARAM_INFO
	.align		4
.L_17:
        /*0028*/ 	.byte	0x04, 0x17
        /*002a*/ 	.short	(.L_19 - .L_18)
.L_18:
        /*002c*/ 	.word	0x00000000
        /*0030*/ 	.short	0x0001
        /*0032*/ 	.short	0x0008
        /*0034*/ 	.byte	0x00, 0xf5, 0x21, 0x00


	//----- nvinfo : EIATTR_KPARAM_INFO
	.align		4
.L_19:
        /*0038*/ 	.byte	0x04, 0x17
        /*003a*/ 	.short	(.L_21 - .L_20)
.L_20:
        /*003c*/ 	.word	0x00000000
        /*0040*/ 	.short	0x0000
        /*0042*/ 	.short	0x0000
        /*0044*/ 	.byte	0x00, 0xf5, 0x21, 0x00


	//----- nvinfo : EIATTR_SPARSE_MMA_MASK
	.align		4
.L_21:
        /*0048*/ 	.byte	0x03, 0x50
        /*004a*/ 	.short	0x0000


	//----- nvinfo : EIATTR_MAXREG_COUNT
	.align		4
        /*004c*/ 	.byte	0x03, 0x1b
        /*004e*/ 	.short	0x00ff


	//----- nvinfo : EIATTR_NUM_BARRIERS
	.align		4
        /*0050*/ 	.byte	0x02, 0x4c
        /*0052*/ 	.byte	0x01
	.zero		1


	//----- nvinfo : EIATTR_MERCURY_ISA_VERSION
	.align		4
        /*0054*/ 	.byte	0x03, 0x5f
        /*0056*/ 	.short	0x0101


	//----- nvinfo : EIATTR_VRC_CTA_INIT_COUNT
	.align		4
        /*0058*/ 	.byte	0x02, 0x4a
	.zero		1
	.zero		1


	//----- nvinfo : EIATTR_EXIT_INSTR_OFFSETS
	.align		4
        /*005c*/ 	.byte	0x04, 0x1c
        /*005e*/ 	.short	(.L_23 - .L_22)


	//   ....[0]....
.L_22:
        /*0060*/ 	.word	0x00000040


	//   ....[1]....
        /*0064*/ 	.word	0x00000850


	//   ....[2]....
        /*0068*/ 	.word	0x000008a0


	//----- nvinfo : EIATTR_CRS_STACK_SIZE
	.align		4
.L_23:
        /*006c*/ 	.byte	0x04, 0x1e
        /*006e*/ 	.short	(.L_25 - .L_24)
.L_24:
        /*0070*/ 	.word	0x00000000


	//----- nvinfo : EIATTR_CBANK_PARAM_SIZE
	.align		4
.L_25:
        /*0074*/ 	.byte	0x03, 0x19
        /*0076*/ 	.short	0x001c


	//----- nvinfo : EIATTR_PARAM_CBANK
	.align		4
        /*0078*/ 	.byte	0x04, 0x0a
        /*007a*/ 	.short	(.L_27 - .L_26)
	.align		4
.L_26:
        /*007c*/ 	.word	index@(.nv.constant0._Z19mma_m16n8k32_kernelI13__nv_fp8_e4m3S0_EvPKhS2_Pfi)
        /*0080*/ 	.short	0x0380
        /*0082*/ 	.short	0x001c


	//----- nvinfo : EIATTR_SW_WAR
	.align		4
.L_27:
        /*0084*/ 	.byte	0x04, 0x36
        /*0086*/ 	.short	(.L_29 - .L_28)
.L_28:
        /*0088*/ 	.word	0x00000008
.L_29:


//--------------------- .nv.info._Z19mma_m16n8k32_kernelI13__nv_fp8_e5m2S0_EvPKhS2_Pfi --------------------------
	.section	.nv.info._Z19mma_m16n8k32_kernelI13__nv_fp8_e5m2S0_EvPKhS2_Pfi,"",@"SHT_CUDA_INFO"
	.sectionflags	@""
	.align	4


	//----- nvinfo : EIATTR_CUDA_API_VERSION
	.align		4
        /*0000*/ 	.byte	0x04, 0x37
        /*0002*/ 	.short	(.L_31 - .L_30)
.L_30:
        /*0004*/ 	.word	0x00000082


	//----- nvinfo : EIATTR_KPARAM_INFO
	.align		4
.L_31:
        /*0008*/ 	.byte	0x04, 0x17
        /*000a*/ 	.short	(.L_33 - .L_32)
.L_32:
        /*000c*/ 	.word	0x00000000
        /*0010*/ 	.short	0x0003
        /*0012*/ 	.short	0x0018
        /*0014*/ 	.byte	0x00, 0xf0, 0x11, 0x00


	//----- nvinfo : EIATTR_KPARAM_INFO
	.align		4
.L_33:
        /*0018*/ 	.byte	0x04, 0x17
        /*001a*/ 	.short	(.L_35 - .L_34)
.L_34:
        /*001c*/ 	.word	0x00000000
        /*0020*/ 	.short	0x0002
        /*0022*/ 	.short	0x0010
        /*0024*/ 	.byte	0x00, 0xf5, 0x21, 0x00


	//----- nvinfo : EIATTR_KPARAM_INFO
	.align		4
.L_35:
        /*0028*/ 	.byte	0x04, 0x17
        /*002a*/ 	.short	(.L_37 - .L_36)
.L_36:
        /*002c*/ 	.word	0x00000000
        /*0030*/ 	.short	0x0001
        /*0032*/ 	.short	0x0008
        /*0034*/ 	.byte	0x00, 0xf5, 0x21, 0x00


	//----- nvinfo : EIATTR_KPARAM_INFO
	.align		4
.L_37:
        /*0038*/ 	.byte	0x04, 0x17
        /*003a*/ 	.short	(.L_39 - .L_38)
.L_38:
        /*003c*/ 	.word	0x00000000
        /*0040*/ 	.short	0x0000
        /*0042*/ 	.short	0x0000
        /*0044*/ 	.byte	0x00, 0xf5, 0x21, 0x00


	//----- nvinfo : EIATTR_SPARSE_MMA_MASK
	.align		4
.L_39:
        /*0048*/ 	.byte	0x03, 0x50
        /*004a*/ 	.short	0x0000


	//----- nvinfo : EIATTR_MAXREG_COUNT
	.align		4
        /*004c*/ 	.byte	0x03, 0x1b
        /*004e*/ 	.short	0x00ff


	//----- nvinfo : EIATTR_NUM_BARRIERS
	.align		4
        /*0050*/ 	.byte	0x02, 0x4c
        /*0052*/ 	.byte	0x01
	.zero		1


	//----- nvinfo : EIATTR_MERCURY_ISA_VERSION
	.align		4
        /*0054*/ 	.byte	0x03, 0x5f
        /*0056*/ 	.short	0x0101


	//----- nvinfo : EIATTR_VRC_CTA_INIT_COUNT
	.align		4
        /*0058*/ 	.byte	0x02, 0x4a
	.zero		1
	.zero		1


	//----- nvinfo : EIATTR_EXIT_INSTR_OFFSETS
	.align		4
        /*005c*/ 	.byte	0x04, 0x1c
        /*005e*/ 	.short	(.L_41 - .L_40)


	//   ....[0]....
.L_40:
        /*0060*/ 	.word	0x00000040


	//   ....[1]....
        /*0064*/ 	.word	0x00000850


	//   ....[2]....
        /*0068*/ 	.word	0x000008a0


	//----- nvinfo : EIATTR_CRS_STACK_SIZE
	.align		4
.L_41:
        /*006c*/ 	.byte	0x04, 0x1e
        /*006e*/ 	.short	(.L_43 - .L_42)
.L_42:
        /*0070*/ 	.word	0x00000000


	//----- nvinfo : EIATTR_CBANK_PARAM_SIZE
	.align		4
.L_43:
        /*0074*/ 	.byte	0x03, 0x19
        /*0076*/ 	.short	0x001c


	//----- nvinfo : EIATTR_PARAM_CBANK
	.align		4
        /*0078*/ 	.byte	0x04, 0x0a
        /*007a*/ 	.short	(.L_45 - .L_44)
	.align		4
.L_44:
        /*007c*/ 	.word	index@(.nv.constant0._Z19mma_m16n8k32_kernelI13__nv_fp8_e5m2S0_EvPKhS2_Pfi)
        /*0080*/ 	.short	0x0380
        /*0082*/ 	.short	0x001c


	//----- nvinfo : EIATTR_SW_WAR
	.align		4
.L_45:
        /*0084*/ 	.byte	0x04, 0x36
        /*0086*/ 	.short	(.L_47 - .L_46)
.L_46:
        /*0088*/ 	.word	0x00000008
.L_47:


//--------------------- .nv.callgraph             --------------------------
	.section	.nv.callgraph,"",@"SHT_CUDA_CALLGRAPH"
	.align	4
	.sectionentsize	8
	.align		4
        /*0000*/ 	.word	0x00000000
	.align		4
        /*0004*/ 	.word	0xffffffff
	.align		4
        /*0008*/ 	.word	0x00000000
	.align		4
        /*000c*/ 	.word	0xfffffffe
	.align		4
        /*0010*/ 	.word	0x00000000
	.align		4
        /*0014*/ 	.word	0xfffffffd
	.align		4
        /*0018*/ 	.word	0x00000000
	.align		4
        /*001c*/ 	.word	0xfffffffc


//--------------------- .text._Z19mma_m16n8k32_kernelI13__nv_fp8_e4m3S0_EvPKhS2_Pfi --------------------------
	.section	.text._Z19mma_m16n8k32_kernelI13__nv_fp8_e4m3S0_EvPKhS2_Pfi,"ax",@progbits
	.align	128
        .global         _Z19mma_m16n8k32_kernelI13__nv_fp8_e4m3S0_EvPKhS2_Pfi
        .type           _Z19mma_m16n8k32_kernelI13__nv_fp8_e4m3S0_EvPKhS2_Pfi,@function
        .size           _Z19mma_m16n8k32_kernelI13__nv_fp8_e4m3S0_EvPKhS2_Pfi,(.L_x_24 - _Z19mma_m16n8k32_kernelI13__nv_fp8_e4m3S0_EvPKhS2_Pfi)
        .other          _Z19mma_m16n8k32_kernelI13__nv_fp8_e4m3S0_EvPKhS2_Pfi,@"STO_CUDA_ENTRY STV_DEFAULT"
_Z19mma_m16n8k32_kernelI13__nv_fp8_e4m3S0_EvPKhS2_Pfi:
.text._Z19mma_m16n8k32_kernelI13__nv_fp8_e4m3S0_EvPKhS2_Pfi:
[----:B------:R-:W-:Y:S01]  /*0000*/  LDC R1, c[0x0][0x37c] ;  /* 0x0000df00ff017b82 */ /* 0x000fe20000000800 */
[----:B------:R-:W0:Y:S01]  /*0010*/  S2R R0, SR_CTAID.X ;  /* 0x0000000000007919 */ /* 0x000e220000002500 */
[----:B------:R-:W0:Y:S02]  /*0020*/  LDCU UR4, c[0x0][0x398] ;  /* 0x00007300ff0477ac */ /* 0x000e240008000800 */
[----:B0-----:R-:W-:-:S13]  /*0030*/  ISETP.GE.AND P0, PT, R0, UR4, PT ;  /* 0x0000000400007c0c */ /* 0x001fda000bf06270 */
[----:B------:R-:W-:Y:S05]  /*0040*/  @P0 EXIT ;  /* 0x000000000000094d */ /* 0x000fea0003800000 */
[----:B------:R-:W0:Y:S01]  /*0050*/  S2R R3, SR_TID.X ;  /* 0x0000000000037919 */ /* 0x000e220000002100 */
[----:B------:R-:W-:Y:S01]  /*0060*/  BSSY.RECONVERGENT B0, `(.L_x_0) ;  /* 0x0000058000007945 */ /* 0x000fe20003800200 */
[----:B0-----:R-:W-:-:S13]  /*0070*/  ISETP.GT.U32.AND P0, PT, R3, 0x2ff, PT ;  /* 0x000002ff0300780c */ /* 0x001fda0003f04070 */
[----:B------:R-:W-:Y:S05]  /*0080*/  @P0 BRA `(.L_x_1) ;  /* 0x0000000400540947 */ /* 0x000fea0003800000 */
[----:B------:R-:W-:Y:S01]  /*0090*/  VIMNMX.U32 R2, PT, PT, R3, 0x2e0, !PT ;  /* 0x000002e003027848 */ /* 0x000fe20007fe0000 */
[----:B------:R-:W-:Y:S01]  /*00a0*/  BSSY.RECONVERGENT B1, `(.L_x_2) ;  /* 0x0000025000017945 */ /* 0x000fe20003800200 */
[--C-:B------:R-:W-:Y:S02]  /*00b0*/  IMAD.MOV.U32 R4, RZ, RZ, R3.reuse ;  /* 0x000000ffff047224 */ /* 0x100fe400078e0003 */
[----:B------:R-:W-:-:S04]  /*00c0*/  IADD3 R2, PT, PT, R2, 0x1f, -R3 ;  /* 0x0000001f02027810 */ /* 0x000fc80007ffe803 */
[C---:B------:R-:W-:Y:S02]  /*00d0*/  ISETP.GE.U32.AND P0, PT, R2.reuse, 0x1e0, PT ;  /* 0x000001e00200780c */ /* 0x040fe40003f06070 */
[----:B------:R-:W-:-:S04]  /*00e0*/  LEA.HI R2, R2, 0x1, RZ, 0x1b ;  /* 0x0000000102027811 */ /* 0x000fc800078fd8ff */
[----:B------:R-:W-:-:S07]  /*00f0*/  LOP3.LUT R8, R2, 0xf, RZ, 0xc0, !PT ;  /* 0x0000000f02087812 */ /* 0x000fce00078ec0ff */
[----:B------:R-:W-:Y:S05]  /*0100*/  @!P0 BRA `(.L_x_3) ;  /* 0x0000000000788947 */ /* 0x000fea0003800000 */
[----:B------:R-:W0:Y:S01]  /*0110*/  S2R R7, SR_CgaCtaId ;  /* 0x0000000000077919 */ /* 0x000e220000008800 */
[----:B------:R-:W-:Y:S01]  /*0120*/  LOP3.LUT R4, R2, 0xffffff0, RZ, 0xc0, !PT ;  /* 0x0ffffff002047812 */ /* 0x000fe200078ec0ff */
[----:B------:R-:W-:Y:S01]  /*0130*/  BSSY.RECONVERGENT B2, `(.L_x_4) ;  /* 0x000001a000027945 */ /* 0x000fe20003800200 */
[----:B------:R-:W-:Y:S01]  /*0140*/  MOV R6, 0x400 ;  /* 0x0000040000067802 */ /* 0x000fe20000000f00 */
[----:B------:R-:W-:Y:S02]  /*0150*/  VIADD R5, R3, 0x100 ;  /* 0x0000010003057836 */ /* 0x000fe40000000000 */
[----:B------:R-:W-:Y:S01]  /*0160*/  IMAD.MOV R4, RZ, RZ, -R4 ;  /* 0x000000ffff047224 */ /* 0x000fe200078e0a04 */
[----:B0-----:R-:W-:-:S07]  /*0170*/  LEA R6, R7, R6, 0x18 ;  /* 0x0000000607067211 */ /* 0x001fce00078ec0ff */
.L_x_5:
[----:B0-----:R-:W-:Y:S02]  /*0180*/  IMAD.IADD R7, R6, 0x1, R5 ;  /* 0x0000000106077824 */ /* 0x001fe400078e0205 */
[----:B------:R-:W-:Y:S02]  /*0190*/  VIADD R4, R4, 0x10 ;  /* 0x0000001004047836 */ /* 0x000fe40000000000 */
[----:B------:R-:W-:Y:S01]  /*01a0*/  VIADD R5, R5, 0x200 ;  /* 0x0000020005057836 */ /* 0x000fe20000000000 */
[----:B------:R0:W-:Y:S02]  /*01b0*/  STS.U8 [R7+-0x100], RZ ;  /* 0xffff00ff07007388 */ /* 0x0001e40000000000 */
[----:B------:R-:W-:Y:S02]  /*01c0*/  ISETP.NE.AND P0, PT, R4, RZ, PT ;  /* 0x000000ff0400720c */ /* 0x000fe40003f05270 */
[----:B------:R0:W-:Y:S04]  /*01d0*/  STS.U8 [R7+-0xe0], RZ ;  /* 0xffff20ff07007388 */ /* 0x0001e80000000000 */
[----:B------:R0:W-:Y:S04]  /*01e0*/  STS.U8 [R7+-0xc0], RZ ;  /* 0xffff40ff07007388 */ /* 0x0001e80000000000 */
[----:B------:R0:W-:Y:S04]  /*01f0*/  STS.U8 [R7+-0xa0], RZ ;  /* 0xffff60ff07007388 */ /* 0x0001e80000000000 */
[----:B------:R0:W-:Y:S04]  /*0200*/  STS.U8 [R7+-0x80], RZ ;  /* 0xffff80ff07007388 */ /* 0x0001e80000000000 */
[----:B------:R0:W-:Y:S04]  /*0210*/  STS.U8 [R7+-0x60], RZ ;  /* 0xffffa0ff07007388 */ /* 0x0001e80000000000 */
[----:B------:R0:W-:Y:S04]  /*0220*/  STS.U8 [R7+-0x40], RZ ;  /* 0xffffc0ff07007388 */ /* 0x0001e80000000000 */
[----:B------:R0:W-:Y:S04]  /*0230*/  STS.U8 [R7+-0x20], RZ ;  /* 0xffffe0ff07007388 */ /* 0x0001e80000000000 */
[----:B------:R0:W-:Y:S04]  /*0240*/  STS.U8 [R7], RZ ;  /* 0x000000ff07007388 */ /* 0x0001e80000000000 */
[----:B------:R0:W-:Y:S04]  /*0250*/  STS.U8 [R7+0x20], RZ ;  /* 0x000020ff07007388 */ /* 0x0001e80000000000 */
[----:B------:R0:W-:Y:S04]  /*0260*/  STS.U8 [R7+0x40], RZ ;  /* 0x000040ff07007388 */ /* 0x0001e80000000000 */
[----:B------:R0:W-:Y:S04]  /*0270*/  STS.U8 [R7+0x60], RZ ;  /* 0x000060ff07007388 */ /* 0x0001e80000000000 */
[----:B------:R0:W-:Y:S04]  /*0280*/  STS.U8 [R7+0x80], RZ ;  /* 0x000080ff07007388 */ /* 0x0001e80000000000 */
[----:B------:R0:W-:Y:S04]  /*0290*/  STS.U8 [R7+0xa0], RZ ;  /* 0x0000a0ff07007388 */ /* 0x0001e80000000000 */
[----:B------:R0:W-:Y:S04]  /*02a0*/  STS.U8 [R7+0xc0], RZ ;  /* 0x0000c0ff07007388 */ /* 0x0001e80000000000 */
[----:B------:R0:W-:Y:S01]  /*02b0*/  STS.U8 [R7+0xe0], RZ ;  /* 0x0000e0ff07007388 */ /* 0x0001e20000000000 */
[----:B------:R-:W-:Y:S05]  /*02c0*/  @P0 BRA `(.L_x_5) ;  /* 0xfffffffc00ac0947 */ /* 0x000fea000383ffff */
[----:B------:R-:W-:Y:S05]  /*02d0*/  BSYNC.RECONVERGENT B2 ;  /* 0x0000000000027941 */ /* 0x000fea0003800200 */
.L_x_4:
[----:B------:R-:W-:-:S07]  /*02e0*/  VIADD R4, R5, 0xffffff00 ;  /* 0xffffff0005047836 */ /* 0x000fce0000000000 */
.L_x_3:
[----:B------:R-:W-:Y:S05]  /*02f0*/  BSYNC.RECONVERGENT B1 ;  /* 0x0000000000017941 */ /* 0x000fea0003800200 */
.L_x_2:
[----:B------:R-:W-:-:S13]  /*0300*/  ISETP.NE.AND P0, PT, R8, RZ, PT ;  /* 0x000000ff0800720c */ /* 0x000fda0003f05270 */
[----:B------:R-:W-:Y:S05]  /*0310*/  @!P0 BRA `(.L_x_1) ;  /* 0x0000000000b08947 */ /* 0x000fea0003800000 */
[----:B------:R-:W-:Y:S01]  /*0320*/  ISETP.GE.U32.AND P0, PT, R8, 0x8, PT ;  /* 0x000000080800780c */ /* 0x000fe20003f06070 */
[----:B------:R-:W-:Y:S01]  /*0330*/  BSSY.RECONVERGENT B1, `(.L_x_6) ;  /* 0x0000010000017945 */ /* 0x000fe20003800200 */
[----:B------:R-:W-:-:S04]  /*0340*/  LOP3.LUT R5, R2, 0x7, RZ, 0xc0, !PT ;  /* 0x0000000702057812 */ /* 0x000fc800078ec0ff */
[----:B------:R-:W-:-:S07]  /*0350*/  ISETP.NE.AND P1, PT, R5, RZ, PT ;  /* 0x000000ff0500720c */ /* 0x000fce0003f25270 */
[----:B------:R-:W-:Y:S06]  /*0360*/  @!P0 BRA `(.L_x_7) ;  /* 0x0000000000308947 */ /* 0x000fec0003800000 */
[----:B------:R-:W1:Y:S01]  /*0370*/  S2UR UR5, SR_CgaCtaId ;  /* 0x00000000000579c3 */ /* 0x000e620000008800 */
[----:B------:R-:W-:Y:S02]  /*0380*/  UMOV UR4, 0x400 ;  /* 0x0000040000047882 */ /* 0x000fe40000000000 */
[----:B-1----:R-:W-:-:S09]  /*0390*/  ULEA UR4, UR5, UR4, 0x18 ;  /* 0x0000000405047291 */ /* 0x002fd2000f8ec0ff */
[----:B------:R-:W-:Y:S04]  /*03a0*/  STS.U8 [R4+UR4], RZ ;  /* 0x000000ff04007988 */ /* 0x000fe80008000004 */
[----:B------:R-:W-:Y:S04]  /*03b0*/  STS.U8 [R4+UR4+0x20], RZ ;  /* 0x000020ff04007988 */ /* 0x000fe80008000004 */
[----:B------:R-:W-:Y:S04]  /*03c0*/  STS.U8 [R4+UR4+0x40], RZ ;  /* 0x000040ff04007988 */ /* 0x000fe80008000004 */
[----:B------:R-:W-:Y:S04]  /*03d0*/  STS.U8 [R4+UR4+0x60], RZ ;  /* 0x000060ff04007988 */ /* 0x000fe80008000004 */
[----:B------:R-:W-:Y:S04]  /*03e0*/  STS.U8 [R4+UR4+0x80], RZ ;  /* 0x000080ff04007988 */ /* 0x000fe80008000004 */
[----:B------:R-:W-:Y:S04]  /*03f0*/  STS.U8 [R4+UR4+0xa0], RZ ;  /* 0x0000a0ff04007988 */ /* 0x000fe80008000004 */
[----:B------:R-:W-:Y:S04]  /*0400*/  STS.U8 [R4+UR4+0xc0], RZ ;  /* 0x0000c0ff04007988 */ /* 0x000fe80008000004 */
[----:B------:R1:W-:Y:S02]  /*0410*/  STS.U8 [R4+UR4+0xe0], RZ ;  /* 0x0000e0ff04007988 */ /* 0x0003e40008000004 */
[----:B-1----:R-:W-:-:S07]  /*0420*/  VIADD R4, R4, 0x100 ;  /* 0x0000010004047836 */ /* 0x002fce0000000000 */
.L_x_7:
[----:B------:R-:W-:Y:S05]  /*0430*/  BSYNC.RECONVERGENT B1 ;  /* 0x0000000000017941 */ /* 0x000fea0003800200 */
.L_x_6:
        /* <DEDUP_REMOVED lines=12> */
[----:B------:R1:W-:Y:S02]  /*0500*/  STS.U8 [R4+UR4+0x60], RZ ;  /* 0x000060ff04007988 */ /* 0x0003e40008000004 */
[----:B-1----:R-:W-:-:S07]  /*0510*/  VIADD R4, R4, 0x80 ;  /* 0x0000008004047836 */ /* 0x002fce0000000000 */
.L_x_9:
[----:B------:R-:W-:Y:S05]  /*0520*/  BSYNC.RECONVERGENT B1 ;  /* 0x0000000000017941 */ /* 0x000fea0003800200 */
.L_x_8:
[----:B------:R-:W-:Y:S05]  /*0530*/  @!P1 BRA `(.L_x_1) ;  /* 0x0000000000289947 */ /* 0x000fea0003800000 */
[----:B------:R-:W1:Y:S01]  /*0540*/  S2UR UR5, SR_CgaCtaId ;  /* 0x00000000000579c3 */ /* 0x000e620000008800 */
[----:B------:R-:W-:Y:S01]  /*0550*/  UMOV UR4, 0x400 ;  /* 0x0000040000047882 */ /* 0x000fe20000000000 */
[----:B------:R-:W-:Y:S01]  /*0560*/  IMAD.MOV R5, RZ, RZ, -R2 ;  /* 0x000000ffff057224 */ /* 0x000fe200078e0a02 */
[----:B-1----:R-:W-:-:S06]  /*0570*/  ULEA UR4, UR5, UR4, 0x18 ;  /* 0x0000000405047291 */ /* 0x002fcc000f8ec0ff */
[----:B------:R-:W-:-:S07]  /*0580*/  VIADD R2, R4, UR4 ;  /* 0x0000000404027c36 */ /* 0x000fce0008000000 */
.L_x_10:
[----:B------:R-:W-:Y:S01]  /*0590*/  VIADD R5, R5, 0x1 ;  /* 0x0000000105057836 */ /* 0x000fe20000000000 */
[----:B------:R1:W-:Y:S04]  /*05a0*/  STS.U8 [R2], RZ ;  /* 0x000000ff02007388 */ /* 0x0003e80000000000 */
[----:B------:R-:W-:Y:S01]  /*05b0*/  ISETP.NE.AND P0, PT, R5, RZ, PT ;  /* 0x000000ff0500720c */ /* 0x000fe20003f05270 */
[----:B-1----:R-:W-:-:S12]  /*05c0*/  VIADD R2, R2, 0x20 ;  /* 0x0000002002027836 */ /* 0x002fd80000000000 */
[----:B------:R-:W-:Y:S05]  /*05d0*/  @P0 BRA `(.L_x_10) ;  /* 0xfffffffc00ec0947 */ /* 0x000fea000383ffff */
.L_x_1:
[----:B------:R-:W-:Y:S05]  /*05e0*/  BSYNC.RECONVERGENT B0 ;  /* 0x0000000000007941 */ /* 0x000fea0003800200 */
.L_x_0:
[----:B------:R-:W1:Y:S08]  /*05f0*/  LDC.64 R4, c[0x0][0x380] ;  /* 0x0000e000ff047b82 */ /* 0x000e700000000a00 */
[----:B------:R-:W-:Y:S01]  /*0600*/  BAR.SYNC.DEFER_BLOCKING 0x0 ;  /* 0x0000000000007b1d */ /* 0x000fe20000010000 */
[----:B------:R-:W-:-:S05]  /*0610*/  ISETP.GT.U32.AND P0, PT, R3, 0x1f, PT ;  /* 0x0000001f0300780c */ /* 0x000fca0003f04070 */
[----:B------:R-:W2:Y:S02]  /*0620*/  LDCU.64 UR6, c[0x0][0x358] ;  /* 0x00006b00ff0677ac */ /* 0x000ea40008000a00 */
[----:B0-----:R-:W0:Y:S06]  /*0630*/  LDC.64 R6, c[0x0][0x388] ;  /* 0x0000e200ff067b82 */ /* 0x001e2c0000000a00 */
[----:B------:R-:W-:-:S05]  /*0640*/  @!P0 IMAD R9, R0, 0x20, R3 ;  /* 0x0000002000098824 */ /* 0x000fca00078e0203 */
[----:B-1----:R-:W-:-:S05]  /*0650*/  @!P0 IADD3 R4, P1, PT, R9, R4, RZ ;  /* 0x0000000409048210 */ /* 0x002fca0007f3e0ff */
[----:B------:R-:W-:Y:S01]  /*0660*/  @!P0 IMAD.X R5, RZ, RZ, R5, P1 ;  /* 0x000000ffff058224 */ /* 0x000fe200008e0605 */
[----:B0-----:R-:W-:-:S04]  /*0670*/  @!P0 IADD3 R8, P2, PT, R9, R6, RZ ;  /* 0x0000000609088210 */ /* 0x001fc80007f5e0ff */
[----:B--2---:R-:W2:Y:S01]  /*0680*/  @!P0 LDG.E.U8 R2, desc[UR6][R4.64] ;  /* 0x0000000604028981 */ /* 0x004ea2000c1e1100 */
[----:B------:R-:W-:-:S05]  /*0690*/  @!P0 IMAD.X R9, RZ, RZ, R7, P2 ;  /* 0x000000ffff098224 */ /* 0x000fca00010e0607 */
[----:B------:R-:W3:Y:S01]  /*06a0*/  @!P0 LDG.E.U8 R12, desc[UR6][R8.64] ;  /* 0x00000006080c8981 */ /* 0x000ee2000c1e1100 */
[----:B------:R-:W0:Y:S01]  /*06b0*/  S2UR UR5, SR_CgaCtaId ;  /* 0x00000000000579c3 */ /* 0x000e220000008800 */
[----:B------:R-:W-:Y:S02]  /*06c0*/  UMOV UR4, 0x400 ;  /* 0x0000040000047882 */ /* 0x000fe40000000000 */
[----:B0-----:R-:W-:-:S06]  /*06d0*/  ULEA UR4, UR5, UR4, 0x18 ;  /* 0x0000000405047291 */ /* 0x001fcc000f8ec0ff */
[C---:B------:R-:W-:Y:S02]  /*06e0*/  LEA R6, R3.reuse, UR4, 0x4 ;  /* 0x0000000403067c11 */ /* 0x040fe4000f8e20ff */
[C---:B------:R-:W-:Y:S01]  /*06f0*/  LEA R13, R3.reuse, UR4, 0x3 ;  /* 0x00000004030d7c11 */ /* 0x040fe2000f8e18ff */
[----:B--2---:R-:W-:Y:S04]  /*0700*/  @!P0 STS.U8 [R3+UR4], R2 ;  /* 0x0000000203008988 */ /* 0x004fe80008000004 */
[----:B---3--:R-:W-:Y:S01]  /*0710*/  @!P0 STS.U8 [R3+UR4+0x200], R12 ;  /* 0x0002000c03008988 */ /* 0x008fe20008000004 */
[----:B------:R-:W-:Y:S06]  /*0720*/  BAR.SYNC.DEFER_BLOCKING 0x0 ;  /* 0x0000000000007b1d */ /* 0x000fec0000010000 */
[----:B------:R-:W0:Y:S04]  /*0730*/  LDSM.16.M88.2 R14, [R13+0x200] ;  /* 0x000200000d0e783b */ /* 0x000e280000000100 */
[----:B------:R-:W1:Y:S01]  /*0740*/  LDSM.16.M88.4 R4, [R6] ;  /* 0x000000000604783b */ /* 0x000e620000000200 */
[----:B------:R-:W-:-:S02]  /*0750*/  ISETP.NE.AND P0, PT, R3, RZ, PT ;  /* 0x000000ff0300720c */ /* 0x000fc40003f05270 */
[----:B0-----:R-:W-:Y:S02]  /*0760*/  F2FP.F16.E4M3.UNPACK_B R16, R14 ;  /* 0x0000000eff10723e */ /* 0x001fe400020006ff */
[----:B------:R-:W-:Y:S02]  /*0770*/  F2FP.F16.E4M3.UNPACK_B R17, R15 ;  /* 0x0000000fff11723e */ /* 0x000fe400020006ff */
[----:B-1----:R-:W-:Y:S02]  /*0780*/  F2FP.F16.E4M3.UNPACK_B R8, R4 ;  /* 0x00000004ff08723e */ /* 0x002fe400020006ff */
[----:B------:R-:W-:Y:S02]  /*0790*/  F2FP.F16.E4M3.UNPACK_B R9, R5 ;  /* 0x00000005ff09723e */ /* 0x000fe400020006ff */
[----:B------:R-:W-:Y:S02]  /*07a0*/  F2FP.F16.E4M3.UNPACK_B R10, R6 ;  /* 0x00000006ff0a723e */ /* 0x000fe400020006ff */
[----:B------:R-:W-:-:S07]  /*07b0*/  F2FP.F16.E4M3.UNPACK_B R11, R7 ;  /* 0x00000007ff0b723e */ /* 0x000fce00020006ff */
[----:B------:R-:W-:Y:S01]  /*07c0*/  HMMA.16816.F32 R8, R8, R16, RZ ;  /* 0x000000100808723c */ /* 0x000fe200000018ff */
[----:B------:R-:W-:Y:S02]  /*07d0*/  F2FP.F16.E4M3.UNPACK_B R4, R4.H1 ;  /* 0x00000004ff04723e */ /* 0x000fe400030006ff */
[----:B------:R-:W-:Y:S02]  /*07e0*/  F2FP.F16.E4M3.UNPACK_B R5, R5.H1 ;  /* 0x00000005ff05723e */ /* 0x000fe400030006ff */
[----:B------:R-:W-:Y:S02]  /*07f0*/  F2FP.F16.E4M3.UNPACK_B R6, R6.H1 ;  /* 0x00000006ff06723e */ /* 0x000fe400030006ff */
[----:B------:R-:W-:Y:S02]  /*0800*/  F2FP.F16.E4M3.UNPACK_B R7, R7.H1 ;  /* 0x00000007ff07723e */ /* 0x000fe400030006ff */
[----:B------:R-:W-:Y:S02]  /*0810*/  F2FP.F16.E4M3.UNPACK_B R14, R14.H1 ;  /* 0x0000000eff0e723e */ /* 0x000fe400030006ff */
[----:B------:R-:W-:-:S09]  /*0820*/  F2FP.F16.E4M3.UNPACK_B R15, R15.H1 ;  /* 0x0000000fff0f723e */ /* 0x000fd200030006ff */
[----:B------:R-:W-:Y:S01]  /*0830*/  HMMA.16816.F32 R4, R4, R14, R8 ;  /* 0x0000000e0404723c */ /* 0x000fe20000001808 */
[----:B------:R-:W-:-:S04]  /*0840*/  NOP ;  /* 0x0000000000007918 */ /* 0x000fc80000000000 */
[----:B------:R-:W-:-:S15]  /*0850*/  @P0 EXIT ;  /* 0x000000000000094d */ /* 0x000fde0003800000 */
[----:B------:R-:W0:Y:S01]  /*0860*/  LDC.64 R2, c[0x0][0x390] ;  /* 0x0000e400ff027b82 */ /* 0x000e220000000a00 */
[----:B------:R-:W-:Y:S01]  /*0870*/  FADD R5, RZ, R4 ;  /* 0x00000004ff057221 */ /* 0x000fe20000000000 */
[----:B0-----:R-:W-:-:S05]  /*0880*/  IMAD.WIDE.U32 R2, R0, 0x4, R2 ;  /* 0x0000000400027825 */ /* 0x001fca00078e0002 */
[----:B------:R-:W-:Y:S01]  /*0890*/  STG.E desc[UR6][R2.64], R5 ;  /* 0x0000000502007986 */ /* 0x000fe2000c101906 */
[----:B------:R-:W-:Y:S05]  /*08a0*/  EXIT ;  /* 0x000000000000794d */ /* 0x000fea0003800000 */
.L_x_11:
[----:B------:R-:W-:-:S00]  /*08b0*/  BRA `(.L_x_11) ;  /* 0xfffffffc00fc7947 */ /* 0x000fc0000383ffff */
[----:B------:R-:W-:-:S00]  /*08c0*/  NOP ;  /* 0x0000000000007918 */ /* 0x000fc00000000000 */
        /* <DEDUP_REMOVED lines=11> */
.L_x_24:


//--------------------- .text._Z19mma_m16n8k32_kernelI13__nv_fp8_e5m2S0_EvPKhS2_Pfi --------------------------
	.section	.text._Z19mma_m16n8k32_kernelI13__nv_fp8_e5m2S0_EvPKhS2_Pfi,"ax",@progbits
	.align	128
        .global         _Z19mma_m16n8k32_kernelI13__nv_fp8_e5m2S0_EvPKhS2_Pfi
        .type           _Z19mma_m16n8k32_kernelI13__nv_fp8_e5m2S0_EvPKhS2_Pfi,@function
        .size           _Z19mma_m16n8k32_kernelI13__nv_fp8_e5m2S0_EvPKhS2_Pfi,(.L_x_25 - _Z19mma_m16n8k32_kernelI13__nv_fp8_e5m2S0_EvPKhS2_Pfi)
        .other          _Z19mma_m16n8k32_kernelI13__nv_fp8_e5m2S0_EvPKhS2_Pfi,@"STO_CUDA_ENTRY STV_DEFAULT"
_Z19mma_m16n8k32_kernelI13__nv_fp8_e5m2S0_EvPKhS2_Pfi:
.text._Z19mma_m16n8k32_kernelI13__nv_fp8_e5m2S0_EvPKhS2_Pfi:
        /* <DEDUP_REMOVED lines=24> */
.L_x_17:
        /* <DEDUP_REMOVED lines=22> */
.L_x_16:
[----:B------:R-:W-:-:S07]  /*02e0*/  VIADD R4, R5, 0xffffff00 ;  /* 0xffffff0005047836 */ /* 0x000fce0000000000 */
.L_x_15:
[----:B------:R-:W-:Y:S05]  /*02f0*/  BSYNC.RECONVERGENT B1 ;  /* 0x0000000000017941 */ /* 0x000fea0003800200 */
.L_x_14:
        /* <DEDUP_REMOVED lines=19> */
.L_x_19:
[----:B------:R-:W-:Y:S05]  /*0430*/  BSYNC.RECONVERGENT B1 ;  /* 0x0000000000017941 */ /* 0x000fea0003800200 */
.L_x_18:
        /* <DEDUP_REMOVED lines=14> */
.L_x_21:
[----:B------:R-:W-:Y:S05]  /*0520*/  BSYNC.RECONVERGENT B1 ;  /* 0x0000000000017941 */ /* 0x000fea0003800200 */
.L_x_20:
[----:B------:R-:W-:Y:S05]  /*0530*/  @!P1 BRA `(.L_x_13) ;  /* 0x0000000000289947 */ /* 0x000fea0003800000 */
[----:B------:R-:W1:Y:S01]  /*0540*/  S2UR UR5, SR_CgaCtaId ;  /* 0x00000000000579c3 */ /* 0x000e620000008800 */
[----:B------:R-:W-:Y:S01]  /*0550*/  UMOV UR4, 0x400 ;  /* 0x0000040000047882 */ /* 0x000fe20000000000 */
[----:B------:R-:W-:Y:S01]  /*0560*/  IMAD.MOV R5, RZ, RZ, -R2 ;  /* 0x000000ffff057224 */ /* 0x000fe200078e0a02 */
[----:B-1----:R-:W-:-:S06]  /*0570*/  ULEA UR4, UR5, UR4, 0x18 ;  /* 0x0000000405047291 */ /* 0x002fcc000f8ec0ff */
[----:B------:R-:W-:-:S07]  /*0580*/  VIADD R2, R4, UR4 ;  /* 0x0000000404027c36 */ /* 0x000fce0008000000 */
.L_x_22:
[----:B------:R-:W-:Y:S01]  /*0590*/  VIADD R5, R5, 0x1 ;  /* 0x0000000105057836 */ /* 0x000fe20000000000 */
[----:B------:R1:W-:Y:S04]  /*05a0*/  STS.U8 [R2], RZ ;  /* 0x000000ff02007388 */ /* 0x0003e80000000000 */
[----:B------:R-:W-:Y:S01]  /*05b0*/  ISETP.NE.AND P0, PT, R5, RZ, PT ;  /* 0x000000ff0500720c */ /* 0x000fe20003f05270 */
[----:B-1----:R-:W-:-:S12]  /*05c0*/  VIADD R2, R2, 0x20 ;  /* 0x0000002002027836 */ /* 0x002fd80000000000 */
[----:B------:R-:W-:Y:S05]  /*05d0*/  @P0 BRA `(.L_x_22) ;  /* 0xfffffffc00ec0947 */ /* 0x000fea000383ffff */
.L_x_13:
[----:B------:R-:W-:Y:S05]  /*05e0*/  BSYNC.RECONVERGENT B0 ;  /* 0x0000000000007941 */ /* 0x000fea0003800200 */
.L_x_12:
        /* <DEDUP_REMOVED lines=23> */
[----:B0-----:R-:W-:Y:S02]  /*0760*/  F2FP.F16.E5M2.UNPACK_B R16, R14 ;  /* 0x0000000eff10723e */ /* 0x001fe400020004ff */
[----:B------:R-:W-:Y:S02]  /*0770*/  F2FP.F16.E5M2.UNPACK_B R17, R15 ;  /* 0x0000000fff11723e */ /* 0x000fe400020004ff */
[----:B-1----:R-:W-:Y:S02]  /*0780*/  F2FP.F16.E5M2.UNPACK_B R8, R4 ;  /* 0x00000004ff08723e */ /* 0x002fe400020004ff */
[----:B------:R-:W-:Y:S02]  /*0790*/  F2FP.F16.E5M2.UNPACK_B R9, R5 ;  /* 0x00000005ff09723e */ /* 0x000fe400020004ff */
[----:B------:R-:W-:Y:S02]  /*07a0*/  F2FP.F16.E5M2.UNPACK_B R10, R6 ;  /* 0x00000006ff0a723e */ /* 0x000fe400020004ff */
[----:B------:R-:W-:-:S07]  /*07b0*/  F2FP.F16.E5M2.UNPACK_B R11, R7 ;  /* 0x00000007ff0b723e */ /* 0x000fce00020004ff */
[----:B------:R-:W-:Y:S01]  /*07c0*/  HMMA.16816.F32 R8, R8, R16, RZ ;  /* 0x000000100808723c */ /* 0x000fe200000018ff */
[----:B------:R-:W-:Y:S02]  /*07d0*/  F2FP.F16.E5M2.UNPACK_B R4, R4.H1 ;  /* 0x00000004ff04723e */ /* 0x000fe400030004ff */
[----:B------:R-:W-:Y:S02]  /*07e0*/  F2FP.F16.E5M2.UNPACK_B R5, R5.H1 ;  /* 0x00000005ff05723e */ /* 0x000fe400030004ff */
[----:B------:R-:W-:Y:S02]  /*07f0*/  F2FP.F16.E5M2.UNPACK_B R6, R6.H1 ;  /* 0x00000006ff06723e */ /* 0x000fe400030004ff */
[----:B------:R-:W-:Y:S02]  /*0800*/  F2FP.F16.E5M2.UNPACK_B R7, R7.H1 ;  /* 0x00000007ff07723e */ /* 0x000fe400030004ff */
[----:B------:R-:W-:Y:S02]  /*0810*/  F2FP.F16.E5M2.UNPACK_B R14, R14.H1 ;  /* 0x0000000eff0e723e */ /* 0x000fe400030004ff */
[----:B------:R-:W-:-:S09]  /*0820*/  F2FP.F16.E5M2.UNPACK_B R15, R15.H1 ;  /* 0x0000000fff0f723e */ /* 0x000fd200030004ff */
        /* <DEDUP_REMOVED lines=8> */
.L_x_23:
        /* <DEDUP_REMOVED lines=13> */
.L_x_25:


//--------------------- .nv.shared._Z19mma_m16n8k32_kernelI13__nv_fp8_e4m3S0_EvPKhS2_Pfi --------------------------
	.section	.nv.shared._Z19mma_m16n8k32_kernelI13__nv_fp8_e4m3S0_EvPKhS2_Pfi,"aw",@nobits
	.sectionflags	@""
	.align	16
	.zero		1024


//--------------------- .nv.shared.reserved.0     --------------------------
	.section	.nv.shared.reserved.0,"aw",@nobits
	.weak		__nv_reservedSMEM_offset_0_alias
	.size		__nv_reservedSMEM_offset_0_alias, 0, 64
	.other		__nv_reservedSMEM_offset_0_alias,@"STO_CUDA_RESERVED_SHARED STV_DEFAULT"
__nv_reservedSMEM_offset_0_alias:
	.zero		0
	.zero		64


//--------------------- .nv.shared._Z19mma_m16n8k32_kernelI13__nv_fp8_e5m2S0_EvPKhS2_Pfi --------------------------
	.section	.nv.shared._Z19mma_m16n8k32_kernelI13__nv_fp8_e5m2S0_EvPKhS2_Pfi,"aw",@nobits
	.sectionflags	@""
	.align	16
	.zero		1024


//--------------------- .nv.constant0._Z19mma_m16n8k32_kernelI13__nv_fp8_e4m3S0_EvPKhS2_Pfi --------------------------
	.section	.nv.constant0._Z19mma_m16n8k32_kernelI13__nv_fp8_e4m3S0_EvPKhS2_Pfi,"a",@progbits
	.sectionflags	@""
	.align	4
.nv.constant0._Z19mma_m16n8k32_kernelI13__nv_fp8_e4m3S0_EvPKhS2_Pfi:
	.zero		924


//--------------------- .nv.constant0._Z19mma_m16n8k32_kernelI13__nv_fp8_e5m2S0_EvPKhS2_Pfi --------------------------
	.section	.nv.constant0._Z19mma_m16n8k32_kernelI13__nv_fp8_e5m2S0_EvPKhS2_Pfi,"a",@progbits
	.sectionflags	@""
	.align	4
.nv.constant0._Z19mma_m16n8k32_kernelI13__nv_fp8_e5m2S0_EvPKhS2_Pfi:
	.zero		924


//--------------------- SYMBOLS --------------------------

	.type		.nv.reservedSmem.offset0,@object
	.size		.nv.reservedSmem.offset0,0x4
	.type		.nv.reservedSmem.cap,@object
	.size		.nv.reservedSmem.cap,0x4
